//
// Generated by NVIDIA NVVM Compiler
//
// Compiler Build ID: CL-36424714
// Cuda compilation tools, release 13.0, V13.0.88
// Based on NVVM 20.0.0
//

.version 9.0
.target sm_100
.address_size 64

	// .globl	_Z7reduce4PiS_
// _ZZ7reduce4PiS_E5sdata has been demoted

.visible .entry _Z7reduce4PiS_(
	.param .u64 .ptr .align 1 _Z7reduce4PiS__param_0,
	.param .u64 .ptr .align 1 _Z7reduce4PiS__param_1
)
{
	.reg .pred 	%p<6>;
	.reg .b32 	%r<36>;
	.reg .b64 	%rd<11>;
	// demoted variable
	.shared .align 4 .b8 _ZZ7reduce4PiS_E5sdata[1024];
	ld.param.u64 	%rd2, [_Z7reduce4PiS__param_0];
	ld.param.u64 	%rd1, [_Z7reduce4PiS__param_1];
	cvta.to.global.u64 	%rd3, %rd2;
	mov.u32 	%r1, %tid.x;
	mov.u32 	%r2, %ctaid.x;
	mov.u32 	%r35, %ntid.x;
	mul.lo.s32 	%r7, %r35, %r2;
	shl.b32 	%r8, %r7, 1;
	add.s32 	%r9, %r8, %r1;
	mul.wide.u32 	%rd4, %r9, 4;
	add.s64 	%rd5, %rd3, %rd4;
	ld.global.u32 	%r10, [%rd5];
	add.s32 	%r11, %r9, %r35;
	mul.wide.u32 	%rd6, %r11, 4;
	add.s64 	%rd7, %rd3, %rd6;
	ld.global.u32 	%r12, [%rd7];
	add.s32 	%r13, %r12, %r10;
	shl.b32 	%r14, %r1, 2;
	mov.u32 	%r15, _ZZ7reduce4PiS_E5sdata;
	add.s32 	%r4, %r15, %r14;
	st.shared.u32 	[%r4], %r13;
	bar.sync 	0;
	setp.lt.u32 	%p1, %r35, 66;
	@%p1 bra 	$L__BB0_4;
$L__BB0_1:
	shr.u32 	%r6, %r35, 1;
	setp.ge.u32 	%p2, %r1, %r6;
	@%p2 bra 	$L__BB0_3;
	shl.b32 	%r16, %r6, 2;
	add.s32 	%r17, %r4, %r16;
	ld.shared.u32 	%r18, [%r17];
	ld.shared.u32 	%r19, [%r4];
	add.s32 	%r20, %r19, %r18;
	st.shared.u32 	[%r4], %r20;
$L__BB0_3:
	bar.sync 	0;
	setp.gt.u32 	%p3, %r35, 131;
	mov.u32 	%r35, %r6;
	@%p3 bra 	$L__BB0_1;
$L__BB0_4:
	setp.gt.u32 	%p4, %r1, 31;
	@%p4 bra 	$L__BB0_7;
	ld.shared.u32 	%r21, [%r4+128];
	ld.shared.u32 	%r22, [%r4];
	add.s32 	%r23, %r22, %r21;
	ld.shared.u32 	%r24, [%r4+64];
	add.s32 	%r25, %r24, %r23;
	ld.shared.u32 	%r26, [%r4+32];
	add.s32 	%r27, %r26, %r25;
	ld.shared.u32 	%r28, [%r4+16];
	add.s32 	%r29, %r28, %r27;
	ld.shared.u32 	%r30, [%r4+8];
	add.s32 	%r31, %r30, %r29;
	ld.shared.u32 	%r32, [%r4+4];
	add.s32 	%r33, %r32, %r31;
	st.shared.u32 	[%r4], %r33;
	setp.ne.s32 	%p5, %r1, 0;
	@%p5 bra 	$L__BB0_7;
	ld.shared.u32 	%r34, [_ZZ7reduce4PiS_E5sdata];
	cvta.to.global.u64 	%rd8, %rd1;
	mul.wide.u32 	%rd9, %r2, 4;
	add.s64 	%rd10, %rd8, %rd9;
	st.global.u32 	[%rd10], %r34;
$L__BB0_7:
	ret;

}


// ===== COMPILED SASS (sm_100) =====

	.target	sm_100

	.elftype	@"ET_EXEC"


//--------------------- .note.nv.tkinfo           --------------------------
	.section	.note.nv.tkinfo,"",@"SHT_NOTE"
	.sectionflags	@"SHF_NOTE_NV_TKINFO"
	.tkinfo
        /*0018*/ 	.word	0x00000002
        /*0030*/ 	.string	""
        /*0030*/ 	.string	"ptxas"
        /*0030*/ 	.string	"Cuda compilation tools, release 13.0, V13.0.88"
        /*0030*/ 	.string	"Build cuda_13.0.r13.0/compiler.36424714_0"
        /*0030*/ 	.string	"-arch sm_100 -m 64 "



//--------------------- .note.nv.cuinfo           --------------------------
	.section	.note.nv.cuinfo,"",@"SHT_NOTE"
	.sectionflags	@"SHF_NOTE_NV_CUINFO"
        /*0018*/ 	.short	0x0002
        /*001a*/ 	.short	0x0064
        /*001c*/ 	.short	0x0082
	.zero		2


//--------------------- .nv.info                  --------------------------
	.section	.nv.info,"",@"SHT_CUDA_INFO"
	.align	4


	//----- nvinfo : EIATTR_REGCOUNT
	.align		4
        /*0000*/ 	.byte	0x04, 0x2f
        /*0002*/ 	.short	(.L_1 - .L_0)
	.align		4
.L_0:
        /*0004*/ 	.word	index@(_Z7reduce4PiS_)
        /*0008*/ 	.word	0x0000000d


	//----- nvinfo : EIATTR_FRAME_SIZE
	.align		4
.L_1:
        /*000c*/ 	.byte	0x04, 0x11
        /*000e*/ 	.short	(.L_3 - .L_2)
	.align		4
.L_2:
        /*0010*/ 	.word	index@(_Z7reduce4PiS_)
        /*0014*/ 	.word	0x00000000


	//----- nvinfo : EIATTR_MIN_STACK_SIZE
	.align		4
.L_3:
        /*0018*/ 	.byte	0x04, 0x12
        /*001a*/ 	.short	(.L_5 - .L_4)
	.align		4
.L_4:
        /*001c*/ 	.word	index@(_Z7reduce4PiS_)
        /*0020*/ 	.word	0x00000000
.L_5:


//--------------------- .nv.compat                --------------------------
	.section	.nv.compat,"",@"SHT_CUDA_COMPAT_INFO"
	.align	4
        /*0000*/ 	.byte	0x02, 0x09, 0x00, 0x00, 0x02, 0x02, 0x01, 0x00, 0x02, 0x05, 0x05, 0x00, 0x03, 0x07, 0x01, 0x01
        /*0010*/ 	.byte	0x02, 0x03, 0x00, 0x00, 0x02, 0x06, 0x01, 0x00, 0x04, 0x0b, 0x08, 0x00, 0x09, 0x00, 0x00, 0x00
        /*0020*/ 	.byte	0x00, 0x00, 0x00, 0x00


//--------------------- .nv.info._Z7reduce4PiS_   --------------------------
	.section	.nv.info._Z7reduce4PiS_,"",@"SHT_CUDA_INFO"
	.sectionflags	@""
	.align	4


	//----- nvinfo : EIATTR_CUDA_API_VERSION
	.align		4
        /*0000*/ 	.byte	0x04, 0x37
        /*0002*/ 	.short	(.L_7 - .L_6)
.L_6:
        /*0004*/ 	.word	0x00000082


	//----- nvinfo : EIATTR_KPARAM_INFO
	.align		4
.L_7:
        /*0008*/ 	.byte	0x04, 0x17
        /*000a*/ 	.short	(.L_9 - .L_8)
.L_8:
        /*000c*/ 	.word	0x00000000
        /*0010*/ 	.short	0x0001
        /*0012*/ 	.short	0x0008
        /*0014*/ 	.byte	0x00, 0xf5, 0x21, 0x00


	//----- nvinfo : EIATTR_KPARAM_INFO
	.align		4
.L_9:
        /*0018*/ 	.byte	0x04, 0x17
        /*001a*/ 	.short	(.L_11 - .L_10)
.L_10:
        /*001c*/ 	.word	0x00000000
        /*0020*/ 	.short	0x0000
        /*0022*/ 	.short	0x0000
        /*0024*/ 	.byte	0x00, 0xf5, 0x21, 0x00


	//----- nvinfo : EIATTR_SPARSE_MMA_MASK
	.align		4
.L_11:
        /*0028*/ 	.byte	0x03, 0x50
        /*002a*/ 	.short	0x0000


	//----- nvinfo : EIATTR_MAXREG_COUNT
	.align		4
        /*002c*/ 	.byte	0x03, 0x1b
        /*002e*/ 	.short	0x00ff


	//----- nvinfo : EIATTR_NUM_BARRIERS
	.align		4
        /*0030*/ 	.byte	0x02, 0x4c
        /*0032*/ 	.byte	0x01
	.zero		1


	//----- nvinfo : EIATTR_MERCURY_ISA_VERSION
	.align		4
        /*0034*/ 	.byte	0x03, 0x5f
        /*0036*/ 	.short	0x0101


	//----- nvinfo : EIATTR_VRC_CTA_INIT_COUNT
	.align		4
        /*0038*/ 	.byte	0x02, 0x4a
	.zero		1
	.zero		1


	//----- nvinfo : EIATTR_EXIT_INSTR_OFFSETS
	.align		4
        /*003c*/ 	.byte	0x04, 0x1c
        /*003e*/ 	.short	(.L_13 - .L_12)


	//   ....[0]....
.L_12:
        /*0040*/ 	.word	0x00000230


	//   ....[1]....
        /*0044*/ 	.word	0x00000300


	//   ....[2]....
        /*0048*/ 	.word	0x00000380


	//----- nvinfo : EIATTR_CBANK_PARAM_SIZE
	.align		4
.L_13:
        /*004c*/ 	.byte	0x03, 0x19
        /*004e*/ 	.short	0x0010


	//----- nvinfo : EIATTR_PARAM_CBANK
	.align		4
        /*0050*/ 	.byte	0x04, 0x0a
        /*0052*/ 	.short	(.L_15 - .L_14)
	.align		4
.L_14:
        /*0054*/ 	.word	index@(.nv.constant0._Z7reduce4PiS_)
        /*0058*/ 	.short	0x0380
        /*005a*/ 	.short	0x0010


	//----- nvinfo : EIATTR_SW_WAR
	.align		4
.L_15:
        /*005c*/ 	.byte	0x04, 0x36
        /*005e*/ 	.short	(.L_17 - .L_16)
.L_16:
        /*0060*/ 	.word	0x00000008
.L_17:


//--------------------- .nv.callgraph             --------------------------
	.section	.nv.callgraph,"",@"SHT_CUDA_CALLGRAPH"
	.align	4
	.sectionentsize	8
	.align		4
        /*0000*/ 	.word	0x00000000
	.align		4
        /*0004*/ 	.word	0xffffffff
	.align		4
        /*0008*/ 	.word	0x00000000
	.align		4
        /*000c*/ 	.word	0xfffffffe
	.align		4
        /*0010*/ 	.word	0x00000000
	.align		4
        /*0014*/ 	.word	0xfffffffd
	.align		4
        /*0018*/ 	.word	0x00000000
	.align		4
        /*001c*/ 	.word	0xfffffffc


//--------------------- .text._Z7reduce4PiS_      --------------------------
	.section	.text._Z7reduce4PiS_,"ax",@progbits
	.align	128
        .global         _Z7reduce4PiS_
        .type           _Z7reduce4PiS_,@function
        .size           _Z7reduce4PiS_,(.L_x_3 - _Z7reduce4PiS_)
        .other          _Z7reduce4PiS_,@"STO_CUDA_ENTRY STV_DEFAULT"
_Z7reduce4PiS_:
.text._Z7reduce4PiS_:
[----:B------:R-:W-:Y:S01]  /*0000*/  LDC R1, c[0x0][0x37c] ;  /* 0x0000df00ff017b82 */ /* 0x000fe20000000800 */
[----:B------:R-:W0:Y:S01]  /*0010*/  S2R R0, SR_CTAID.X ;  /* 0x0000000000007919 */ /* 0x000e220000002500 */
[----:B------:R-:W0:Y:S06]  /*0020*/  LDCU UR8, c[0x0][0x360] ;  /* 0x00006c00ff0877ac */ /* 0x000e2c0008000800 */
[----:B------:R-:W1:Y:S01]  /*0030*/  LDC.64 R6, c[0x0][0x380] ;  /* 0x0000e000ff067b82 */ /* 0x000e620000000a00 */
[----:B------:R-:W2:Y:S01]  /*0040*/  S2R R2, SR_TID.X ;  /* 0x0000000000027919 */ /* 0x000ea20000002100 */
[----:B------:R-:W3:Y:S01]  /*0050*/  LDCU.64 UR6, c[0x0][0x358] ;  /* 0x00006b00ff0677ac */ /* 0x000ee20008000a00 */
[----:B0-----:R-:W-:-:S04]  /*0060*/  IMAD R3, R0, UR8, RZ ;  /* 0x0000000800037c24 */ /* 0x001fc8000f8e02ff */
[----:B--2---:R-:W-:-:S04]  /*0070*/  IMAD R3, R3, 0x2, R2 ;  /* 0x0000000203037824 */ /* 0x004fc800078e0202 */
[C---:B------:R-:W-:Y:S02]  /*0080*/  VIADD R9, R3.reuse, UR8 ;  /* 0x0000000803097c36 */ /* 0x040fe40008000000 */
[----:B-1----:R-:W-:-:S04]  /*0090*/  IMAD.WIDE.U32 R4, R3, 0x4, R6 ;  /* 0x0000000403047825 */ /* 0x002fc800078e0006 */
[----:B------:R-:W-:Y:S02]  /*00a0*/  IMAD.WIDE.U32 R6, R9, 0x4, R6 ;  /* 0x0000000409067825 */ /* 0x000fe400078e0006 */
[----:B---3--:R-:W2:Y:S04]  /*00b0*/  LDG.E R4, desc[UR6][R4.64] ;  /* 0x0000000604047981 */ /* 0x008ea8000c1e1900 */
[----:B------:R-:W2:Y:S01]  /*00c0*/  LDG.E R7, desc[UR6][R6.64] ;  /* 0x0000000606077981 */ /* 0x000ea2000c1e1900 */
[----:B------:R-:W0:Y:S01]  /*00d0*/  S2UR UR5, SR_CgaCtaId ;  /* 0x00000000000579c3 */ /* 0x000e220000008800 */
[----:B------:R-:W-:Y:S01]  /*00e0*/  UMOV UR4, 0x400 ;  /* 0x0000040000047882 */ /* 0x000fe20000000000 */
[----:B------:R-:W-:Y:S01]  /*00f0*/  UISETP.GE.U32.AND UP0, UPT, UR8, 0x42, UPT ;  /* 0x000000420800788c */ /* 0x000fe2000bf06070 */
[----:B------:R-:W-:Y:S01]  /*0100*/  ISETP.GT.U32.AND P0, PT, R2, 0x1f, PT ;  /* 0x0000001f0200780c */ /* 0x000fe20003f04070 */
[----:B0-----:R-:W-:-:S06]  /*0110*/  ULEA UR4, UR5, UR4, 0x18 ;  /* 0x0000000405047291 */ /* 0x001fcc000f8ec0ff */
[----:B------:R-:W-:Y:S01]  /*0120*/  LEA R8, R2, UR4, 0x2 ;  /* 0x0000000402087c11 */ /* 0x000fe2000f8e10ff */
[----:B--2---:R-:W-:-:S05]  /*0130*/  IMAD.IADD R3, R4, 0x1, R7 ;  /* 0x0000000104037824 */ /* 0x004fca00078e0207 */
[----:B------:R0:W-:Y:S01]  /*0140*/  STS [R8], R3 ;  /* 0x0000000308007388 */ /* 0x0001e20000000800 */
[----:B------:R-:W-:Y:S06]  /*0150*/  BAR.SYNC.DEFER_BLOCKING 0x0 ;  /* 0x0000000000007b1d */ /* 0x000fec0000010000 */
[----:B------:R-:W-:Y:S05]  /*0160*/  BRA.U !UP0, `(.L_x_0) ;  /* 0x0000000108307547 */ /* 0x000fea000b800000 */
[----:B0-----:R-:W-:-:S07]  /*0170*/  MOV R3, UR8 ;  /* 0x0000000800037c02 */ /* 0x001fce0008000f00 */
.L_x_1:
[----:B------:R-:W-:-:S04]  /*0180*/  SHF.R.U32.HI R7, RZ, 0x1, R3 ;  /* 0x00000001ff077819 */ /* 0x000fc80000011603 */
[----:B------:R-:W-:-:S13]  /*0190*/  ISETP.GE.U32.AND P1, PT, R2, R7, PT ;  /* 0x000000070200720c */ /* 0x000fda0003f26070 */
[----:B------:R-:W-:Y:S01]  /*01a0*/  @!P1 IMAD R4, R7, 0x4, R8 ;  /* 0x0000000407049824 */ /* 0x000fe200078e0208 */
[----:B------:R-:W-:Y:S05]  /*01b0*/  @!P1 LDS R5, [R8] ;  /* 0x0000000008059984 */ /* 0x000fea0000000800 */
[----:B------:R-:W0:Y:S02]  /*01c0*/  @!P1 LDS R4, [R4] ;  /* 0x0000000004049984 */ /* 0x000e240000000800 */
[----:B0-----:R-:W-:-:S05]  /*01d0*/  @!P1 IMAD.IADD R5, R4, 0x1, R5 ;  /* 0x0000000104059824 */ /* 0x001fca00078e0205 */
[----:B------:R1:W-:Y:S01]  /*01e0*/  @!P1 STS [R8], R5 ;  /* 0x0000000508009388 */ /* 0x0003e20000000800 */
[----:B------:R-:W-:Y:S01]  /*01f0*/  BAR.SYNC.DEFER_BLOCKING 0x0 ;  /* 0x0000000000007b1d */ /* 0x000fe20000010000 */
[----:B------:R-:W-:Y:S02]  /*0200*/  ISETP.GT.U32.AND P1, PT, R3, 0x83, PT ;  /* 0x000000830300780c */ /* 0x000fe40003f24070 */
[----:B------:R-:W-:-:S11]  /*0210*/  MOV R3, R7 ;  /* 0x0000000700037202 */ /* 0x000fd60000000f00 */
[----:B-1----:R-:W-:Y:S05]  /*0220*/  @P1 BRA `(.L_x_1) ;  /* 0xfffffffc00d41947 */ /* 0x002fea000383ffff */
.L_x_0:
[----:B------:R-:W-:Y:S05]  /*0230*/  @P0 EXIT ;  /* 0x000000000000094d */ /* 0x000fea0003800000 */
[----:B0-----:R-:W-:Y:S01]  /*0240*/  LDS R3, [R8+0x80] ;  /* 0x0000800008037984 */ /* 0x001fe20000000800 */
[----:B------:R-:W-:-:S03]  /*0250*/  ISETP.NE.AND P0, PT, R2, RZ, PT ;  /* 0x000000ff0200720c */ /* 0x000fc60003f05270 */
[----:B------:R-:W-:Y:S04]  /*0260*/  LDS R4, [R8] ;  /* 0x0000000008047984 */ /* 0x000fe80000000800 */
[----:B------:R-:W0:Y:S04]  /*0270*/  LDS R5, [R8+0x40] ;  /* 0x0000400008057984 */ /* 0x000e280000000800 */
[----:B------:R-:W-:Y:S04]  /*0280*/  LDS R6, [R8+0x20] ;  /* 0x0000200008067984 */ /* 0x000fe80000000800 */
[----:B------:R-:W1:Y:S04]  /*0290*/  LDS R7, [R8+0x10] ;  /* 0x0000100008077984 */ /* 0x000e680000000800 */
[----:B------:R-:W-:Y:S04]  /*02a0*/  LDS R10, [R8+0x8] ;  /* 0x00000800080a7984 */ /* 0x000fe80000000800 */
[----:B------:R-:W2:Y:S01]  /*02b0*/  LDS R9, [R8+0x4] ;  /* 0x0000040008097984 */ /* 0x000ea20000000800 */
[----:B0-----:R-:W-:-:S04]  /*02c0*/  IADD3 R3, PT, PT, R5, R4, R3 ;  /* 0x0000000405037210 */ /* 0x001fc80007ffe003 */
[----:B-1----:R-:W-:-:S04]  /*02d0*/  IADD3 R3, PT, PT, R7, R6, R3 ;  /* 0x0000000607037210 */ /* 0x002fc80007ffe003 */
[----:B--2---:R-:W-:-:S05]  /*02e0*/  IADD3 R3, PT, PT, R9, R10, R3 ;  /* 0x0000000a09037210 */ /* 0x004fca0007ffe003 */
[----:B------:R0:W-:Y:S01]  /*02f0*/  STS [R8], R3 ;  /* 0x0000000308007388 */ /* 0x0001e20000000800 */
[----:B------:R-:W-:Y:S05]  /*0300*/  @P0 EXIT ;  /* 0x000000000000094d */ /* 0x000fea0003800000 */
[----:B------:R-:W1:Y:S01]  /*0310*/  S2UR UR5, SR_CgaCtaId ;  /* 0x00000000000579c3 */ /* 0x000e620000008800 */
[----:B------:R-:W-:-:S07]  /*0320*/  UMOV UR4, 0x400 ;  /* 0x0000040000047882 */ /* 0x000fce0000000000 */
[----:B0-----:R-:W0:Y:S01]  /*0330*/  LDC.64 R2, c[0x0][0x388] ;  /* 0x0000e200ff027b82 */ /* 0x001e220000000a00 */
[----:B-1----:R-:W-:Y:S01]  /*0340*/  ULEA UR4, UR5, UR4, 0x18 ;  /* 0x0000000405047291 */ /* 0x002fe2000f8ec0ff */
[----:B0-----:R-:W-:-:S08]  /*0350*/  IMAD.WIDE.U32 R2, R0, 0x4, R2 ;  /* 0x0000000400027825 */ /* 0x001fd000078e0002 */
[----:B------:R-:W0:Y:S04]  /*0360*/  LDS R5, [UR4] ;  /* 0x00000004ff057984 */ /* 0x000e280008000800 */
[----:B0-----:R-:W-:Y:S01]  /*0370*/  STG.E desc[UR6][R2.64], R5 ;  /* 0x0000000502007986 */ /* 0x001fe2000c101906 */
[----:B------:R-:W-:Y:S05]  /*0380*/  EXIT ;  /* 0x000000000000794d */ /* 0x000fea0003800000 */
.L_x_2:
[----:B------:R-:W-:-:S00]  /*0390*/  BRA `(.L_x_2) ;  /* 0xfffffffc00fc7947 */ /* 0x000fc0000383ffff */
[----:B------:R-:W-:-:S00]  /*03a0*/  NOP ;  /* 0x0000000000007918 */ /* 0x000fc00000000000 */
        /* <DEDUP_REMOVED lines=13> */
.L_x_3:


//--------------------- .nv.shared._Z7reduce4PiS_ --------------------------
	.section	.nv.shared._Z7reduce4PiS_,"aw",@nobits
	.sectionflags	@""
	.align	4
.nv.shared._Z7reduce4PiS_:
	.zero		2048


//--------------------- .nv.shared.reserved.0     --------------------------
	.section	.nv.shared.reserved.0,"aw",@nobits
	.weak		__nv_reservedSMEM_offset_0_alias
	.size		__nv_reservedSMEM_offset_0_alias, 0, 64
	.other		__nv_reservedSMEM_offset_0_alias,@"STO_CUDA_RESERVED_SHARED STV_DEFAULT"
__nv_reservedSMEM_offset_0_alias:
	.zero		0
	.zero		64


//--------------------- .nv.constant0._Z7reduce4PiS_ --------------------------
	.section	.nv.constant0._Z7reduce4PiS_,"a",@progbits
	.sectionflags	@""
	.align	4
.nv.constant0._Z7reduce4PiS_:
	.zero		912


//--------------------- SYMBOLS --------------------------

	.type		.nv.reservedSmem.offset0,@object
	.size		.nv.reservedSmem.offset0,0x4
	.type		.nv.reservedSmem.cap,@object
	.size		.nv.reservedSmem.cap,0x4
